	.headerflags	@"EF_CUDA_TEXMODE_UNIFIED EF_CUDA_64BIT_ADDRESS EF_CUDA_ACCELERATORS EF_CUDA_SM90 EF_CUDA_VIRTUAL_SM(EF_CUDA_SM90)"
	.elftype	@"ET_EXEC"


//--------------------- .nv.info                  --------------------------
	.section	.nv.info,"",@"SHT_CUDA_INFO"
	.align	4


	//----- nvinfo : EIATTR_REGCOUNT
	.align		4
        /*0000*/ 	.byte	0x04, 0x2f
        /*0002*/ 	.short	(.L_1 - .L_0)
	.align		4
.L_0:
        /*0004*/ 	.word	index@(triton_per_fused_abs_mean_mul_sub_1)
        /*0008*/ 	.word	0x0000000d


	//----- nvinfo : EIATTR_MIN_STACK_SIZE
	.align		4
.L_1:
        /*000c*/ 	.byte	0x04, 0x12
        /*000e*/ 	.short	(.L_3 - .L_2)
	.align		4
.L_2:
        /*0010*/ 	.word	index@(triton_per_fused_abs_mean_mul_sub_1)
        /*0014*/ 	.word	0x00000000


	//----- nvinfo : EIATTR_FRAME_SIZE
	.align		4
.L_3:
        /*0018*/ 	.byte	0x04, 0x11
        /*001a*/ 	.short	(.L_5 - .L_4)
	.align		4
.L_4:
        /*001c*/ 	.word	index@(triton_per_fused_abs_mean_mul_sub_1)
        /*0020*/ 	.word	0x00000000


	//----- nvinfo : EIATTR_MIN_STACK_SIZE
	.align		4
.L_5:
        /*0024*/ 	.byte	0x04, 0x12
        /*0026*/ 	.short	(.L_7 - .L_6)
	.align		4
.L_6:
        /*0028*/ 	.word	index@(triton_per_fused_abs_mean_mul_sub_1)
        /*002c*/ 	.word	0x00000000
.L_7:


//--------------------- .nv.info.triton_per_fused_abs_mean_mul_sub_1 --------------------------
	.section	.nv.info.triton_per_fused_abs_mean_mul_sub_1,"",@"SHT_CUDA_INFO"
	.sectionflags	@""
	.align	4


	//----- nvinfo : EIATTR_CUDA_API_VERSION
	.align		4
        /*0000*/ 	.byte	0x04, 0x37
        /*0002*/ 	.short	(.L_9 - .L_8)
.L_8:
        /*0004*/ 	.word	0x0000007c


	//----- nvinfo : EIATTR_KPARAM_INFO
	.align		4
.L_9:
        /*0008*/ 	.byte	0x04, 0x17
        /*000a*/ 	.short	(.L_11 - .L_10)
.L_10:
        /*000c*/ 	.word	0x00000000
        /*0010*/ 	.short	0x0002
        /*0012*/ 	.short	0x0010
        /*0014*/ 	.byte	0x00, 0xf0, 0x11, 0x00


	//----- nvinfo : EIATTR_KPARAM_INFO
	.align		4
.L_11:
        /*0018*/ 	.byte	0x04, 0x17
        /*001a*/ 	.short	(.L_13 - .L_12)
.L_12:
        /*001c*/ 	.word	0x00000000
        /*0020*/ 	.short	0x0001
        /*0022*/ 	.short	0x0008
        /*0024*/ 	.byte	0x00, 0xf4, 0x21, 0x00


	//----- nvinfo : EIATTR_KPARAM_INFO
	.align		4
.L_13:
        /*0028*/ 	.byte	0x04, 0x17
        /*002a*/ 	.short	(.L_15 - .L_14)
.L_14:
        /*002c*/ 	.word	0x00000000
        /*0030*/ 	.short	0x0000
        /*0032*/ 	.short	0x0000
        /*0034*/ 	.byte	0x00, 0xf4, 0x21, 0x00


	//----- nvinfo : EIATTR_SPARSE_MMA_MASK
	.align		4
.L_15:
        /*0038*/ 	.byte	0x03, 0x50
        /*003a*/ 	.short	0x0000


	//----- nvinfo : EIATTR_MAXREG_COUNT
	.align		4
        /*003c*/ 	.byte	0x03, 0x1b
        /*003e*/ 	.short	0x00ff


	//----- nvinfo : EIATTR_COOP_GROUP_MASK_REGIDS
	.align		4
        /*0040*/ 	.byte	0x04, 0x29
        /*0042*/ 	.short	(.L_17 - .L_16)


	//   ....[0]....
.L_16:
        /*0044*/ 	.word	0xffffffff


	//   ....[1]....
        /*0048*/ 	.word	0xffffffff


	//   ....[2]....
        /*004c*/ 	.word	0xffffffff


	//   ....[3]....
        /*0050*/ 	.word	0xffffffff


	//   ....[4]....
        /*0054*/ 	.word	0xffffffff


	//   ....[5]....
        /*0058*/ 	.word	0xffffffff


	//----- nvinfo : EIATTR_COOP_GROUP_INSTR_OFFSETS
	.align		4
.L_17:
        /*005c*/ 	.byte	0x04, 0x28
        /*005e*/ 	.short	(.L_19 - .L_18)


	//   ....[0]....
.L_18:
        /*0060*/ 	.word	0x00000110


	//   ....[1]....
        /*0064*/ 	.word	0x00000140


	//   ....[2]....
        /*0068*/ 	.word	0x00000170


	//   ....[3]....
        /*006c*/ 	.word	0x000001a0


	//   ....[4]....
        /*0070*/ 	.word	0x000001c0


	//   ....[5]....
        /*0074*/ 	.word	0x00000230


	//----- nvinfo : EIATTR_EXIT_INSTR_OFFSETS
	.align		4
.L_19:
        /*0078*/ 	.byte	0x04, 0x1c
        /*007a*/ 	.short	(.L_21 - .L_20)


	//   ....[0]....
.L_20:
        /*007c*/ 	.word	0x000002a0


	//   ....[1]....
        /*0080*/ 	.word	0x000002e0


	//----- nvinfo : EIATTR_REQNTID
	.align		4
.L_21:
        /*0084*/ 	.byte	0x04, 0x10
        /*0086*/ 	.short	(.L_23 - .L_22)
.L_22:
        /*0088*/ 	.word	0x00000040
        /*008c*/ 	.word	0x00000001
        /*0090*/ 	.word	0x00000001


	//----- nvinfo : EIATTR_CBANK_PARAM_SIZE
	.align		4
.L_23:
        /*0094*/ 	.byte	0x03, 0x19
        /*0096*/ 	.short	0x0014


	//----- nvinfo : EIATTR_PARAM_CBANK
	.align		4
        /*0098*/ 	.byte	0x04, 0x0a
        /*009a*/ 	.short	(.L_25 - .L_24)
	.align		4
.L_24:
        /*009c*/ 	.word	index@(.nv.constant0.triton_per_fused_abs_mean_mul_sub_1)
        /*00a0*/ 	.short	0x0210
        /*00a2*/ 	.short	0x0014


	//----- nvinfo : EIATTR_SW_WAR
	.align		4
.L_25:
        /*00a4*/ 	.byte	0x04, 0x36
        /*00a6*/ 	.short	(.L_27 - .L_26)
.L_26:
        /*00a8*/ 	.word	0x00000008
.L_27:


//--------------------- .nv.callgraph             --------------------------
	.section	.nv.callgraph,"",@"SHT_CUDA_CALLGRAPH"
	.align	4
	.sectionentsize	8
	.align		4
        /*0000*/ 	.word	0x00000000
	.align		4
        /*0004*/ 	.word	0xffffffff
	.align		4
        /*0008*/ 	.word	0x00000000
	.align		4
        /*000c*/ 	.word	0xfffffffe
	.align		4
        /*0010*/ 	.word	0x00000000
	.align		4
        /*0014*/ 	.word	0xfffffffd
	.align		4
        /*0018*/ 	.word	0x00000000
	.align		4
        /*001c*/ 	.word	0xfffffffc


//--------------------- .text.triton_per_fused_abs_mean_mul_sub_1 --------------------------
	.section	.text.triton_per_fused_abs_mean_mul_sub_1,"ax",@progbits
	.sectionflags	@"SHF_BARRIERS=1"
	.align	128
        .global         triton_per_fused_abs_mean_mul_sub_1
        .type           triton_per_fused_abs_mean_mul_sub_1,@function
        .size           triton_per_fused_abs_mean_mul_sub_1,(.L_x_1 - triton_per_fused_abs_mean_mul_sub_1)
        .other          triton_per_fused_abs_mean_mul_sub_1,@"STO_CUDA_ENTRY STV_DEFAULT"
triton_per_fused_abs_mean_mul_sub_1:
.text.triton_per_fused_abs_mean_mul_sub_1:
[----:B------:R-:W0:Y:S02]  /*0000*/  LDC R1, c[0x0][0x28] ;  /* 0x00000a00ff017b82 */ /* 0x000e240000000800 */
[----:B------:R-:W1:Y:S01]  /*0010*/  S2R R10, SR_TID.X ;  /* 0x00000000000a7919 */ /* 0x000e620000002100 */
[----:B------:R-:W2:Y:S01]  /*0020*/  LDC.64 R2, c[0x0][0x218] ;  /* 0x00008600ff027b82 */ /* 0x000ea20000000a00 */
[----:B------:R-:W-:Y:S01]  /*0030*/  IMAD.MOV.U32 R0, RZ, RZ, RZ ;  /* 0x000000ffff007224 */ /* 0x000fe200078e00ff */
[----:B------:R-:W-:Y:S01]  /*0040*/  ULDC.64 UR6, c[0x0][0x208] ;  /* 0x0000820000067ab9 */ /* 0x000fe20000000a00 */
[----:B-1----:R-:W-:-:S04]  /*0050*/  LOP3.LUT R5, R10, 0x3f, RZ, 0xc0, !PT ;  /* 0x0000003f0a057812 */ /* 0x002fc800078ec0ff */
[C---:B------:R-:W-:Y:S01]  /*0060*/  ISETP.GE.U32.AND P0, PT, R5.reuse, 0x24, PT ;  /* 0x000000240500780c */ /* 0x040fe20003f06070 */
[----:B--2---:R-:W-:-:S12]  /*0070*/  IMAD.WIDE.U32 R2, R5, 0x4, R2 ;  /* 0x0000000405027825 */ /* 0x004fd800078e0002 */
[----:B------:R1:W2:Y:S01]  /*0080*/  @!P0 LDG.E R0, desc[UR6][R2.64] ;  /* 0x0000000602008981 */ /* 0x0002a2000c1e1900 */
[----:B------:R-:W3:Y:S01]  /*0090*/  S2UR UR5, SR_CgaCtaId ;  /* 0x00000000000579c3 */ /* 0x000ee20000008800 */
[----:B------:R-:W-:Y:S01]  /*00a0*/  UMOV UR4, 0x400 ;  /* 0x0000040000047882 */ /* 0x000fe20000000000 */
[----:B------:R-:W-:Y:S01]  /*00b0*/  ISETP.GE.AND P1, PT, R10, 0x2, PT ;  /* 0x000000020a00780c */ /* 0x000fe20003f26270 */
[----:B---3--:R-:W-:-:S06]  /*00c0*/  UPRMT UR4, UR5, 0x654, UR4 ;  /* 0x0000065405047896 */ /* 0x008fcc0008000004 */
[----:B-1----:R-:W-:Y:S02]  /*00d0*/  LEA R2, R10, UR4, 0x2 ;  /* 0x000000040a027c11 */ /* 0x002fe4000f8e10ff */
[----:B--2---:R-:W-:-:S04]  /*00e0*/  SEL R0, R0, RZ, !P0 ;  /* 0x000000ff00007207 */ /* 0x004fc80004000000 */
[----:B------:R-:W-:Y:S02]  /*00f0*/  FSEL R0, R0, RZ, !P0 ;  /* 0x000000ff00007208 */ /* 0x000fe40004000000 */
[----:B------:R-:W-:-:S03]  /*0100*/  LOP3.LUT P0, RZ, R10, 0x1f, RZ, 0xc0, !PT ;  /* 0x0000001f0aff7812 */ /* 0x000fc6000780c0ff */
[----:B------:R-:W1:Y:S02]  /*0110*/  SHFL.BFLY PT, R7, R0, 0x10, 0x1f ;  /* 0x0e001f0000077f89 */ /* 0x000e6400000e0000 */
[----:B-1----:R-:W-:Y:S01]  /*0120*/  FADD R7, R0, R7 ;  /* 0x0000000700077221 */ /* 0x002fe20000000000 */
[----:B------:R-:W-:-:S04]  /*0130*/  SHF.R.U32.HI R0, RZ, 0x3, R10 ;  /* 0x00000003ff007819 */ /* 0x000fc8000001160a */
[----:B------:R-:W1:Y:S01]  /*0140*/  SHFL.BFLY PT, R4, R7, 0x8, 0x1f ;  /* 0x0d001f0007047f89 */ /* 0x000e6200000e0000 */
[----:B------:R-:W-:Y:S01]  /*0150*/  LOP3.LUT R0, R0, 0x4, RZ, 0xc0, !PT ;  /* 0x0000000400007812 */ /* 0x000fe200078ec0ff */
[----:B-1----:R-:W-:-:S05]  /*0160*/  FADD R4, R7, R4 ;  /* 0x0000000407047221 */ /* 0x002fca0000000000 */
[----:B------:R-:W1:Y:S02]  /*0170*/  SHFL.BFLY PT, R9, R4, 0x4, 0x1f ;  /* 0x0c801f0004097f89 */ /* 0x000e6400000e0000 */
[----:B-1----:R-:W-:Y:S01]  /*0180*/  FADD R9, R4, R9 ;  /* 0x0000000904097221 */ /* 0x002fe20000000000 */
[----:B------:R-:W-:-:S04]  /*0190*/  LOP3.LUT R4, R10, 0x1, RZ, 0xc0, !PT ;  /* 0x000000010a047812 */ /* 0x000fc800078ec0ff */
[----:B------:R-:W1:Y:S02]  /*01a0*/  SHFL.BFLY PT, R6, R9, 0x2, 0x1f ;  /* 0x0c401f0009067f89 */ /* 0x000e6400000e0000 */
[----:B-1----:R-:W-:-:S05]  /*01b0*/  FADD R6, R9, R6 ;  /* 0x0000000609067221 */ /* 0x002fca0000000000 */
[----:B------:R-:W1:Y:S02]  /*01c0*/  SHFL.BFLY PT, R3, R6, 0x1, 0x1f ;  /* 0x0c201f0006037f89 */ /* 0x000e6400000e0000 */
[----:B-1----:R-:W-:-:S05]  /*01d0*/  FADD R7, R6, R3 ;  /* 0x0000000306077221 */ /* 0x002fca0000000000 */
[----:B------:R-:W-:Y:S01]  /*01e0*/  @!P0 STS [R0+UR4], R7 ;  /* 0x0000000700008988 */ /* 0x000fe20008000804 */
[----:B------:R-:W-:Y:S01]  /*01f0*/  BAR.SYNC.DEFER_BLOCKING 0x0 ;  /* 0x0000000000007b1d */ /* 0x000fe20000010000 */
[----:B------:R-:W-:-:S04]  /*0200*/  ISETP.NE.U32.AND P0, PT, R4, 0x1, PT ;  /* 0x000000010400780c */ /* 0x000fc80003f05070 */
[----:B------:R-:W-:Y:S01]  /*0210*/  ISETP.LT.AND P0, PT, R10, 0x2, P0 ;  /* 0x000000020a00780c */ /* 0x000fe20000701270 */
[----:B------:R-:W1:Y:S04]  /*0220*/  @!P1 LDS R8, [R2] ;  /* 0x0000000002089984 */ /* 0x000e680000000800 */
[----:B-1----:R-:W1:Y:S02]  /*0230*/  SHFL.BFLY PT, R3, R8, 0x1, 0x1f ;  /* 0x0c201f0008037f89 */ /* 0x002e6400000e0000 */
[----:B-1----:R-:W-:-:S06]  /*0240*/  FADD R3, R8, R3 ;  /* 0x0000000308037221 */ /* 0x002fcc0000000000 */
[----:B------:R1:W-:Y:S01]  /*0250*/  @P0 STS [R2], R3 ;  /* 0x0000000302000388 */ /* 0x0003e20000000800 */
[----:B------:R-:W-:Y:S01]  /*0260*/  BAR.SYNC.DEFER_BLOCKING 0x0 ;  /* 0x0000000000007b1d */ /* 0x000fe20000010000 */
[----:B------:R-:W-:-:S05]  /*0270*/  ISETP.NE.AND P0, PT, R5, RZ, PT ;  /* 0x000000ff0500720c */ /* 0x000fca0003f05270 */
[----:B------:R-:W2:Y:S02]  /*0280*/  LDS R4, [UR4] ;  /* 0x00000004ff047984 */ /* 0x000ea40008000800 */
[----:B------:R-:W-:Y:S06]  /*0290*/  BAR.SYNC.DEFER_BLOCKING 0x0 ;  /* 0x0000000000007b1d */ /* 0x000fec0000010000 */
[----:B-1----:R-:W-:Y:S05]  /*02a0*/  @P0 EXIT ;  /* 0x000000000000094d */ /* 0x002fea0003800000 */
[----:B------:R-:W0:Y:S01]  /*02b0*/  LDC.64 R2, c[0x0][0x210] ;  /* 0x00008400ff027b82 */ /* 0x000e220000000a00 */
[----:B--2---:R-:W-:-:S05]  /*02c0*/  FMUL R5, R4, 3.3908420391526306048e-06 ;  /* 0x36638e3904057820 */ /* 0x004fca0000400000 */
[----:B0-----:R-:W-:Y:S01]  /*02d0*/  STG.E desc[UR6][R2.64], R5 ;  /* 0x0000000502007986 */ /* 0x001fe2000c101906 */
[----:B------:R-:W-:Y:S05]  /*02e0*/  EXIT ;  /* 0x000000000000794d */ /* 0x000fea0003800000 */
.L_x_0:
[----:B------:R-:W-:-:S00]  /*02f0*/  BRA `(.L_x_0) ;  /* 0xfffffffc00fc7947 */ /* 0x000fc0000383ffff */
[----:B------:R-:W-:-:S00]  /*0300*/  NOP ;  /* 0x0000000000007918 */ /* 0x000fc00000000000 */
[----:B------:R-:W-:-:S00]  /*0310*/  NOP ;  /* 0x0000000000007918 */ /* 0x000fc00000000000 */
[----:B------:R-:W-:-:S00]  /*0320*/  NOP ;  /* 0x0000000000007918 */ /* 0x000fc00000000000 */
[----:B------:R-:W-:-:S00]  /*0330*/  NOP ;  /* 0x0000000000007918 */ /* 0x000fc00000000000 */
[----:B------:R-:W-:-:S00]  /*0340*/  NOP ;  /* 0x0000000000007918 */ /* 0x000fc00000000000 */
[----:B------:R-:W-:-:S00]  /*0350*/  NOP ;  /* 0x0000000000007918 */ /* 0x000fc00000000000 */
[----:B------:R-:W-:-:S00]  /*0360*/  NOP ;  /* 0x0000000000007918 */ /* 0x000fc00000000000 */
[----:B------:R-:W-:-:S00]  /*0370*/  NOP ;  /* 0x0000000000007918 */ /* 0x000fc00000000000 */
.L_x_1:


//--------------------- .nv.shared.triton_per_fused_abs_mean_mul_sub_1 --------------------------
	.section	.nv.shared.triton_per_fused_abs_mean_mul_sub_1,"aw",@nobits
	.sectionflags	@""
	.align	16
	.zero		1024


//--------------------- .nv.constant0.triton_per_fused_abs_mean_mul_sub_1 --------------------------
	.section	.nv.constant0.triton_per_fused_abs_mean_mul_sub_1,"a",@progbits
	.sectionflags	@""
	.align	4
.nv.constant0.triton_per_fused_abs_mean_mul_sub_1:
	.zero		548
